	.target	sm_80

	.elftype	@"ET_EXEC"


//--------------------- .note.nv.tkinfo           --------------------------
	.section	.note.nv.tkinfo,"",@"SHT_NOTE"
	.sectionflags	@"SHF_NOTE_NV_TKINFO"
	.tkinfo
        /*0018*/ 	.word	0x00000002
        /*0030*/ 	.string	""
        /*0030*/ 	.string	"ptxas"
        /*0030*/ 	.string	"Cuda compilation tools, release 13.0, V13.0.88"
        /*0030*/ 	.string	"Build cuda_13.0.r13.0/compiler.36424714_0"
        /*0030*/ 	.string	"-v  -suppress-debug-info  -lineinfo  -arch sm_80 "



//--------------------- .note.nv.cuinfo           --------------------------
	.section	.note.nv.cuinfo,"",@"SHT_NOTE"
	.sectionflags	@"SHF_NOTE_NV_CUINFO"
        /*0018*/ 	.short	0x0002
        /*001a*/ 	.short	0x0050
        /*001c*/ 	.short	0x0082
	.zero		2


//--------------------- .nv.info                  --------------------------
	.section	.nv.info,"",@"SHT_CUDA_INFO"
	.align	4


	//----- nvinfo : EIATTR_REGCOUNT
	.align		4
        /*0000*/ 	.byte	0x04, 0x2f
        /*0002*/ 	.short	(.L_1 - .L_0)
	.align		4
.L_0:
        /*0004*/ 	.word	index@(matmul_kernel)
        /*0008*/ 	.word	0x00000060


	//----- nvinfo : EIATTR_FRAME_SIZE
	.align		4
.L_1:
        /*000c*/ 	.byte	0x04, 0x11
        /*000e*/ 	.short	(.L_3 - .L_2)
	.align		4
.L_2:
        /*0010*/ 	.word	index@(matmul_kernel)
        /*0014*/ 	.word	0x00000000


	//----- nvinfo : EIATTR_MIN_STACK_SIZE
	.align		4
.L_3:
        /*0018*/ 	.byte	0x04, 0x12
        /*001a*/ 	.short	(.L_5 - .L_4)
	.align		4
.L_4:
        /*001c*/ 	.word	index@(matmul_kernel)
        /*0020*/ 	.word	0x00000000
.L_5:


//--------------------- .nv.info.matmul_kernel    --------------------------
	.section	.nv.info.matmul_kernel,"",@"SHT_CUDA_INFO"
	.sectionflags	@""
	.align	4


	//----- nvinfo : EIATTR_CUDA_API_VERSION
	.align		4
        /*0000*/ 	.byte	0x04, 0x37
        /*0002*/ 	.short	(.L_7 - .L_6)
.L_6:
        /*0004*/ 	.word	0x00000082


	//----- nvinfo : EIATTR_SW2861232_WAR
	.align		4
.L_7:
        /*0008*/ 	.byte	0x01, 0x35
	.zero		2


	//----- nvinfo : EIATTR_PARAM_CBANK
	.align		4
        /*000c*/ 	.byte	0x04, 0x0a
        /*000e*/ 	.short	(.L_9 - .L_8)
	.align		4
.L_8:
        /*0010*/ 	.word	index@(.nv.constant0.matmul_kernel)
        /*0014*/ 	.short	0x0160
        /*0016*/ 	.short	0x0050


	//----- nvinfo : EIATTR_CBANK_PARAM_SIZE
	.align		4
.L_9:
        /*0018*/ 	.byte	0x03, 0x19
        /*001a*/ 	.short	0x0050


	//----- nvinfo : EIATTR_KPARAM_INFO
	.align		4
        /*001c*/ 	.byte	0x04, 0x17
        /*001e*/ 	.short	(.L_11 - .L_10)
.L_10:
        /*0020*/ 	.word	0x00000000
        /*0024*/ 	.short	0x000d
        /*0026*/ 	.short	0x0048
        /*0028*/ 	.byte	0x00, 0xf4, 0x21, 0x00


	//----- nvinfo : EIATTR_KPARAM_INFO
	.align		4
.L_11:
        /*002c*/ 	.byte	0x04, 0x17
        /*002e*/ 	.short	(.L_13 - .L_12)
.L_12:
        /*0030*/ 	.word	0x00000000
        /*0034*/ 	.short	0x000c
        /*0036*/ 	.short	0x0040
        /*0038*/ 	.byte	0x00, 0xf4, 0x21, 0x00


	//----- nvinfo : EIATTR_KPARAM_INFO
	.align		4
.L_13:
        /*003c*/ 	.byte	0x04, 0x17
        /*003e*/ 	.short	(.L_15 - .L_14)
.L_14:
        /*0040*/ 	.word	0x00000000
        /*0044*/ 	.short	0x000b
        /*0046*/ 	.short	0x0038
        /*0048*/ 	.byte	0x00, 0xf0, 0x11, 0x00


	//----- nvinfo : EIATTR_KPARAM_INFO
	.align		4
.L_15:
        /*004c*/ 	.byte	0x04, 0x17
        /*004e*/ 	.short	(.L_17 - .L_16)
.L_16:
        /*0050*/ 	.word	0x00000000
        /*0054*/ 	.short	0x000a
        /*0056*/ 	.short	0x0034
        /*0058*/ 	.byte	0x00, 0xf0, 0x11, 0x00


	//----- nvinfo : EIATTR_KPARAM_INFO
	.align		4
.L_17:
        /*005c*/ 	.byte	0x04, 0x17
        /*005e*/ 	.short	(.L_19 - .L_18)
.L_18:
        /*0060*/ 	.word	0x00000000
        /*0064*/ 	.short	0x0009
        /*0066*/ 	.short	0x0030
        /*0068*/ 	.byte	0x00, 0xf0, 0x11, 0x00


	//----- nvinfo : EIATTR_KPARAM_INFO
	.align		4
.L_19:
        /*006c*/ 	.byte	0x04, 0x17
        /*006e*/ 	.short	(.L_21 - .L_20)
.L_20:
        /*0070*/ 	.word	0x00000000
        /*0074*/ 	.short	0x0008
        /*0076*/ 	.short	0x002c
        /*0078*/ 	.byte	0x00, 0xf0, 0x11, 0x00


	//----- nvinfo : EIATTR_KPARAM_INFO
	.align		4
.L_21:
        /*007c*/ 	.byte	0x04, 0x17
        /*007e*/ 	.short	(.L_23 - .L_22)
.L_22:
        /*0080*/ 	.word	0x00000000
        /*0084*/ 	.short	0x0007
        /*0086*/ 	.short	0x0028
        /*0088*/ 	.byte	0x00, 0xf0, 0x11, 0x00


	//----- nvinfo : EIATTR_KPARAM_INFO
	.align		4
.L_23:
        /*008c*/ 	.byte	0x04, 0x17
        /*008e*/ 	.short	(.L_25 - .L_24)
.L_24:
        /*0090*/ 	.word	0x00000000
        /*0094*/ 	.short	0x0006
        /*0096*/ 	.short	0x0024
        /*0098*/ 	.byte	0x00, 0xf0, 0x11, 0x00


	//----- nvinfo : EIATTR_KPARAM_INFO
	.align		4
.L_25:
        /*009c*/ 	.byte	0x04, 0x17
        /*009e*/ 	.short	(.L_27 - .L_26)
.L_26:
        /*00a0*/ 	.word	0x00000000
        /*00a4*/ 	.short	0x0005
        /*00a6*/ 	.short	0x0020
        /*00a8*/ 	.byte	0x00, 0xf0, 0x11, 0x00


	//----- nvinfo : EIATTR_KPARAM_INFO
	.align		4
.L_27:
        /*00ac*/ 	.byte	0x04, 0x17
        /*00ae*/ 	.short	(.L_29 - .L_28)
.L_28:
        /*00b0*/ 	.word	0x00000000
        /*00b4*/ 	.short	0x0004
        /*00b6*/ 	.short	0x001c
        /*00b8*/ 	.byte	0x00, 0xf0, 0x11, 0x00


	//----- nvinfo : EIATTR_KPARAM_INFO
	.align		4
.L_29:
        /*00bc*/ 	.byte	0x04, 0x17
        /*00be*/ 	.short	(.L_31 - .L_30)
.L_30:
        /*00c0*/ 	.word	0x00000000
        /*00c4*/ 	.short	0x0003
        /*00c6*/ 	.short	0x0018
        /*00c8*/ 	.byte	0x00, 0xf0, 0x11, 0x00


	//----- nvinfo : EIATTR_KPARAM_INFO
	.align		4
.L_31:
        /*00cc*/ 	.byte	0x04, 0x17
        /*00ce*/ 	.short	(.L_33 - .L_32)
.L_32:
        /*00d0*/ 	.word	0x00000000
        /*00d4*/ 	.short	0x0002
        /*00d6*/ 	.short	0x0010
        /*00d8*/ 	.byte	0x00, 0xf4, 0x21, 0x00


	//----- nvinfo : EIATTR_KPARAM_INFO
	.align		4
.L_33:
        /*00dc*/ 	.byte	0x04, 0x17
        /*00de*/ 	.short	(.L_35 - .L_34)
.L_34:
        /*00e0*/ 	.word	0x00000000
        /*00e4*/ 	.short	0x0001
        /*00e6*/ 	.short	0x0008
        /*00e8*/ 	.byte	0x00, 0xf4, 0x21, 0x00


	//----- nvinfo : EIATTR_KPARAM_INFO
	.align		4
.L_35:
        /*00ec*/ 	.byte	0x04, 0x17
        /*00ee*/ 	.short	(.L_37 - .L_36)
.L_36:
        /*00f0*/ 	.word	0x00000000
        /*00f4*/ 	.short	0x0000
        /*00f6*/ 	.short	0x0000
        /*00f8*/ 	.byte	0x00, 0xf4, 0x21, 0x00


	//----- nvinfo : EIATTR_MAXREG_COUNT
	.align		4
.L_37:
        /*00fc*/ 	.byte	0x03, 0x1b
        /*00fe*/ 	.short	0x00ff


	//----- nvinfo : EIATTR_NUM_BARRIERS
	.align		4
        /*0100*/ 	.byte	0x02, 0x4c
        /*0102*/ 	.byte	0x01
	.zero		1


	//----- nvinfo : EIATTR_MERCURY_ISA_VERSION
	.align		4
        /*0104*/ 	.byte	0x03, 0x5f
        /*0106*/ 	.short	0x0000


	//----- nvinfo : EIATTR_EXIT_INSTR_OFFSETS
	.align		4
        /*0108*/ 	.byte	0x04, 0x1c
        /*010a*/ 	.short	(.L_39 - .L_38)


	//   ....[0]....
.L_38:
        /*010c*/ 	.word	0x00001b90


	//   ....[1]....
        /*0110*/ 	.word	0x00001bc0


	//----- nvinfo : EIATTR_REQNTID
	.align		4
.L_39:
        /*0114*/ 	.byte	0x04, 0x10
        /*0116*/ 	.short	(.L_41 - .L_40)
.L_40:
        /*0118*/ 	.word	0x00000080
        /*011c*/ 	.word	0x00000001
        /*0120*/ 	.word	0x00000001
.L_41:


//--------------------- .nv.callgraph             --------------------------
	.section	.nv.callgraph,"",@"SHT_CUDA_CALLGRAPH"
	.align	4
	.sectionentsize	8
	.align		4
        /*0000*/ 	.word	0x00000000
	.align		4
        /*0004*/ 	.word	0xffffffff
	.align		4
        /*0008*/ 	.word	0x00000000
	.align		4
        /*000c*/ 	.word	0xfffffffe
	.align		4
        /*0010*/ 	.word	0x00000000
	.align		4
        /*0014*/ 	.word	0xfffffffd
	.align		4
        /*0018*/ 	.word	0x00000000
	.align		4
        /*001c*/ 	.word	0xfffffffc


//--------------------- .nv.rel.action            --------------------------
	.section	.nv.rel.action,"",@"SHT_CUDA_RELOCINFO"
	.align	8
	.sectionentsize	8
        /*0000*/ 	.byte	0x73, 0x00, 0x00, 0x00, 0x00, 0x00, 0x00, 0x00, 0x00, 0x00, 0x00, 0x11, 0x25, 0x00, 0x05, 0x36


//--------------------- .nv.constant0.matmul_kernel --------------------------
	.section	.nv.constant0.matmul_kernel,"a",@progbits
	.sectionflags	@""
	.align	4
.nv.constant0.matmul_kernel:
	.zero		432


//--------------------- .text.matmul_kernel       --------------------------
	.section	.text.matmul_kernel,"ax",@progbits
	.sectioninfo	@"SHI_REGISTERS=96"
	.align	128
        .global         matmul_kernel
        .type           matmul_kernel,@function
        .size           matmul_kernel,(.L_x_3 - matmul_kernel)
        .other          matmul_kernel,@"STO_CUDA_ENTRY STV_DEFAULT"
matmul_kernel:
.text.matmul_kernel:
[----:B------:R-:W-:Y:S02]  /*0000*/  IMAD.MOV.U32 R1, RZ, RZ, c[0x0][0x28] ;  /* 0x00000a00ff017624 */ /* 0x000fe400078e00ff */
[----:B------:R-:W-:Y:S01]  /*0010*/  IMAD.MOV.U32 R0, RZ, RZ, c[0x0][0x17c] ;  /* 0x00005f00ff007624 */ /* 0x000fe200078e00ff */
[----:B------:R-:W0:Y:S01]  /*0020*/  S2R R5, SR_CTAID.X ;  /* 0x0000000000057919 */ /* 0x000e220000002500 */
[----:B------:R-:W-:Y:S01]  /*0030*/  IMAD.MOV.U32 R13, RZ, RZ, c[0x0][0x180] ;  /* 0x00006000ff0d7624 */ /* 0x000fe200078e00ff */
[----:B------:R-:W-:Y:S01]  /*0040*/  ULDC.64 UR6, c[0x0][0x118] ;  /* 0x0000460000067ab9 */ /* 0x000fe20000000a00 */
[----:B------:R-:W-:Y:S01]  /*0050*/  CS2R R36, SRZ ;  /* 0x0000000000247805 */ /* 0x000fe2000001ff00 */
[----:B------:R-:W-:Y:S01]  /*0060*/  IADD3 R0, R0, 0xf, RZ ;  /* 0x0000000f00007810 */ /* 0x000fe20007ffe0ff */
[----:B------:R-:W-:Y:S01]  /*0070*/  CS2R R38, SRZ ;  /* 0x0000000000267805 */ /* 0x000fe2000001ff00 */
[----:B------:R-:W-:Y:S02]  /*0080*/  IADD3 R13, R13, 0x1f, RZ ;  /* 0x0000001f0d0d7810 */ /* 0x000fe40007ffe0ff */
[----:B------:R-:W-:-:S04]  /*0090*/  SHF.R.S32.HI R3, RZ, 0x1f, R0 ;  /* 0x0000001fff037819 */ /* 0x000fc80000011400 */
[----:B------:R-:W-:-:S04]  /*00a0*/  LEA.HI R3, R3, R0, RZ, 0x4 ;  /* 0x0000000003037211 */ /* 0x000fc800078f20ff */
[----:B------:R-:W-:-:S05]  /*00b0*/  SHF.R.S32.HI R3, RZ, 0x4, R3 ;  /* 0x00000004ff037819 */ /* 0x000fca0000011403 */
[----:B------:R-:W-:Y:S01]  /*00c0*/  IMAD.SHL.U32 R4, R3, 0x8, RZ ;  /* 0x0000000803047824 */ /* 0x000fe200078e00ff */
[----:B0-----:R-:W-:-:S04]  /*00d0*/  IABS R8, R5 ;  /* 0x0000000500087213 */ /* 0x001fc80000000000 */
[-C--:B------:R-:W-:Y:S02]  /*00e0*/  IABS R7, R4.reuse ;  /* 0x0000000400077213 */ /* 0x080fe40000000000 */
[----:B------:R-:W-:Y:S02]  /*00f0*/  IABS R10, R4 ;  /* 0x00000004000a7213 */ /* 0x000fe40000000000 */
[----:B------:R-:W0:Y:S08]  /*0100*/  I2F.RP R0, R7 ;  /* 0x0000000700007306 */ /* 0x000e300000209400 */
[----:B0-----:R-:W0:Y:S02]  /*0110*/  MUFU.RCP R0, R0 ;  /* 0x0000000000007308 */ /* 0x001e240000001000 */
[----:B0-----:R-:W-:Y:S01]  /*0120*/  IADD3 R2, R0, 0xffffffe, RZ ;  /* 0x0ffffffe00027810 */ /* 0x001fe20007ffe0ff */
[----:B------:R-:W-:-:S05]  /*0130*/  IMAD.MOV R0, RZ, RZ, -R10 ;  /* 0x000000ffff007224 */ /* 0x000fca00078e0a0a */
[----:B------:R0:W1:Y:S02]  /*0140*/  F2I.FTZ.U32.TRUNC.NTZ R3, R2 ;  /* 0x0000000200037305 */ /* 0x000064000021f000 */
[----:B0-----:R-:W-:Y:S02]  /*0150*/  IMAD.MOV.U32 R2, RZ, RZ, RZ ;  /* 0x000000ffff027224 */ /* 0x001fe400078e00ff */
[----:B-1----:R-:W-:-:S04]  /*0160*/  IMAD.MOV R6, RZ, RZ, -R3 ;  /* 0x000000ffff067224 */ /* 0x002fc800078e0a03 */
[----:B------:R-:W-:Y:S02]  /*0170*/  IMAD R9, R6, R7, RZ ;  /* 0x0000000706097224 */ /* 0x000fe400078e02ff */
[----:B------:R-:W-:Y:S02]  /*0180*/  IMAD.MOV.U32 R6, RZ, RZ, R8 ;  /* 0x000000ffff067224 */ /* 0x000fe400078e0008 */
[----:B------:R-:W-:-:S06]  /*0190*/  IMAD.HI.U32 R3, R3, R9, R2 ;  /* 0x0000000903037227 */ /* 0x000fcc00078e0002 */
[----:B------:R-:W-:-:S04]  /*01a0*/  IMAD.HI.U32 R3, R3, R6, RZ ;  /* 0x0000000603037227 */ /* 0x000fc800078e00ff */
[----:B------:R-:W-:-:S05]  /*01b0*/  IMAD R0, R3, R0, R6 ;  /* 0x0000000003007224 */ /* 0x000fca00078e0206 */
[----:B------:R-:W-:-:S13]  /*01c0*/  ISETP.GT.U32.AND P1, PT, R7, R0, PT ;  /* 0x000000000700720c */ /* 0x000fda0003f24070 */
[----:B------:R-:W-:Y:S01]  /*01d0*/  @!P1 IMAD.IADD R0, R0, 0x1, -R7 ;  /* 0x0000000100009824 */ /* 0x000fe200078e0a07 */
[----:B------:R-:W-:Y:S02]  /*01e0*/  @!P1 IADD3 R3, R3, 0x1, RZ ;  /* 0x0000000103039810 */ /* 0x000fe40007ffe0ff */
[----:B------:R-:W-:Y:S02]  /*01f0*/  ISETP.NE.AND P1, PT, R4, RZ, PT ;  /* 0x000000ff0400720c */ /* 0x000fe40003f25270 */
[----:B------:R-:W-:Y:S02]  /*0200*/  ISETP.GE.U32.AND P0, PT, R0, R7, PT ;  /* 0x000000070000720c */ /* 0x000fe40003f06070 */
[----:B------:R-:W-:-:S04]  /*0210*/  LOP3.LUT R0, R5, R4, RZ, 0x3c, !PT ;  /* 0x0000000405007212 */ /* 0x000fc800078e3cff */
[----:B------:R-:W-:Y:S01]  /*0220*/  ISETP.GE.AND P2, PT, R0, RZ, PT ;  /* 0x000000ff0000720c */ /* 0x000fe20003f46270 */
[----:B------:R-:W-:-:S05]  /*0230*/  IMAD.MOV.U32 R0, RZ, RZ, c[0x0][0x178] ;  /* 0x00005e00ff007624 */ /* 0x000fca00078e00ff */
[----:B------:R-:W-:Y:S02]  /*0240*/  IADD3 R0, R0, 0x3f, RZ ;  /* 0x0000003f00007810 */ /* 0x000fe40007ffe0ff */
[----:B------:R-:W-:-:S05]  /*0250*/  @P0 IADD3 R3, R3, 0x1, RZ ;  /* 0x0000000103030810 */ /* 0x000fca0007ffe0ff */
[----:B------:R-:W-:Y:S01]  /*0260*/  IMAD.MOV.U32 R2, RZ, RZ, R3 ;  /* 0x000000ffff027224 */ /* 0x000fe200078e0003 */
[----:B------:R-:W-:-:S03]  /*0270*/  SHF.R.S32.HI R3, RZ, 0x1f, R0 ;  /* 0x0000001fff037819 */ /* 0x000fc60000011400 */
[----:B------:R-:W-:Y:S01]  /*0280*/  @!P2 IMAD.MOV R2, RZ, RZ, -R2 ;  /* 0x000000ffff02a224 */ /* 0x000fe200078e0a02 */
[----:B------:R-:W-:Y:S02]  /*0290*/  @!P1 LOP3.LUT R2, RZ, R4, RZ, 0x33, !PT ;  /* 0x00000004ff029212 */ /* 0x000fe400078e33ff */
[----:B------:R-:W-:-:S03]  /*02a0*/  LEA.HI R3, R3, R0, RZ, 0x6 ;  /* 0x0000000003037211 */ /* 0x000fc600078f30ff */
[----:B------:R-:W-:Y:S02]  /*02b0*/  IMAD.SHL.U32 R8, R2, 0x8, RZ ;  /* 0x0000000802087824 */ /* 0x000fe400078e00ff */
[----:B------:R-:W-:-:S03]  /*02c0*/  IMAD.MOV R2, RZ, RZ, -R2 ;  /* 0x000000ffff027224 */ /* 0x000fc600078e0a02 */
[----:B------:R-:W-:Y:S01]  /*02d0*/  LEA.HI.SX32 R3, R3, -R8, 0x1a ;  /* 0x8000000803037211 */ /* 0x000fe200078fd2ff */
[----:B------:R-:W-:-:S03]  /*02e0*/  IMAD R4, R4, R2, R5 ;  /* 0x0000000204047224 */ /* 0x000fc600078e0205 */
[----:B------:R-:W-:Y:S02]  /*02f0*/  IMNMX R11, R3, 0x8, PT ;  /* 0x00000008030b7817 */ /* 0x000fe40003800200 */
[----:B------:R-:W-:Y:S02]  /*0300*/  IABS R9, R4 ;  /* 0x0000000400097213 */ /* 0x000fe40000000000 */
[----:B------:R-:W-:-:S04]  /*0310*/  IABS R7, R11 ;  /* 0x0000000b00077213 */ /* 0x000fc80000000000 */
[----:B------:R-:W0:Y:S08]  /*0320*/  I2F.RP R0, R7 ;  /* 0x0000000700007306 */ /* 0x000e300000209400 */
[----:B0-----:R-:W0:Y:S02]  /*0330*/  MUFU.RCP R0, R0 ;  /* 0x0000000000007308 */ /* 0x001e240000001000 */
[----:B0-----:R-:W-:-:S06]  /*0340*/  IADD3 R3, R0, 0xffffffe, RZ ;  /* 0x0ffffffe00037810 */ /* 0x001fcc0007ffe0ff */
[----:B------:R-:W0:Y:S02]  /*0350*/  F2I.FTZ.U32.TRUNC.NTZ R3, R3 ;  /* 0x0000000300037305 */ /* 0x000e24000021f000 */
[----:B0-----:R-:W-:-:S04]  /*0360*/  IMAD.MOV R6, RZ, RZ, -R3 ;  /* 0x000000ffff067224 */ /* 0x001fc800078e0a03 */
[----:B------:R-:W-:Y:S01]  /*0370*/  IMAD.MOV.U32 R2, RZ, RZ, R6 ;  /* 0x000000ffff027224 */ /* 0x000fe200078e0006 */
[----:B------:R-:W-:-:S03]  /*0380*/  IABS R6, R11 ;  /* 0x0000000b00067213 */ /* 0x000fc60000000000 */
[----:B------:R-:W-:Y:S02]  /*0390*/  IMAD R5, R2, R7, RZ ;  /* 0x0000000702057224 */ /* 0x000fe400078e02ff */
[----:B------:R-:W-:Y:S02]  /*03a0*/  IMAD.MOV.U32 R2, RZ, RZ, RZ ;  /* 0x000000ffff027224 */ /* 0x000fe400078e00ff */
[----:B------:R-:W-:Y:S02]  /*03b0*/  IMAD.MOV R0, RZ, RZ, -R6 ;  /* 0x000000ffff007224 */ /* 0x000fe400078e0a06 */
        /* <DEDUP_REMOVED lines=9> */
[----:B------:R-:W-:Y:S02]  /*0450*/  ISETP.GE.AND P2, PT, R0, RZ, PT ;  /* 0x000000ff0000720c */ /* 0x000fe40003f46270 */
[----:B------:R-:W0:Y:S05]  /*0460*/  S2R R0, SR_TID.X ;  /* 0x0000000000007919 */ /* 0x000e2a0000002100 */
[----:B------:R-:W-:Y:S02]  /*0470*/  @P0 IADD3 R2, R2, 0x1, RZ ;  /* 0x0000000102020810 */ /* 0x000fe40007ffe0ff */
[----:B------:R-:W-:-:S03]  /*0480*/  ISETP.GE.AND P0, PT, R13, 0x20, PT ;  /* 0x000000200d00780c */ /* 0x000fc60003f06270 */
[----:B------:R-:W-:-:S04]  /*0490*/  IMAD.MOV.U32 R6, RZ, RZ, R2 ;  /* 0x000000ffff067224 */ /* 0x000fc800078e0002 */
[----:B------:R-:W-:Y:S01]  /*04a0*/  @!P2 IMAD.MOV R6, RZ, RZ, -R6 ;  /* 0x000000ffff06a224 */ /* 0x000fe200078e0a06 */
[----:B------:R-:W-:-:S05]  /*04b0*/  @!P1 LOP3.LUT R6, RZ, R11, RZ, 0x33, !PT ;  /* 0x0000000bff069212 */ /* 0x000fca00078e33ff */
[----:B------:R-:W-:Y:S02]  /*04c0*/  IMAD.MOV R2, RZ, RZ, -R6 ;  /* 0x000000ffff027224 */ /* 0x000fe400078e0a06 */
[----:B------:R-:W-:Y:S02]  /*04d0*/  IMAD.SHL.U32 R6, R6, 0x10, RZ ;  /* 0x0000001006067824 */ /* 0x000fe400078e00ff */
[----:B------:R-:W-:Y:S01]  /*04e0*/  IMAD R2, R11, R2, R4 ;  /* 0x000000020b027224 */ /* 0x000fe200078e0204 */
[----:B0-----:R-:W-:Y:S02]  /*04f0*/  LOP3.LUT R12, R0, 0x3f, RZ, 0xc0, !PT ;  /* 0x0000003f000c7812 */ /* 0x001fe400078ec0ff */
[----:B------:R-:W-:Y:S01]  /*0500*/  SHF.R.U32.HI R5, RZ, 0x6, R0 ;  /* 0x00000006ff057819 */ /* 0x000fe20000011600 */
[----:B------:R-:W-:Y:S01]  /*0510*/  IMAD.IADD R7, R8, 0x1, R2 ;  /* 0x0000000108077824 */ /* 0x000fe200078e0202 */
[C---:B------:R-:W-:Y:S02]  /*0520*/  LOP3.LUT R2, R0.reuse, 0x60, RZ, 0xc0, !PT ;  /* 0x0000006000027812 */ /* 0x040fe400078ec0ff */
[C---:B------:R-:W-:Y:S01]  /*0530*/  LOP3.LUT R3, R0.reuse, 0x40, RZ, 0xc0, !PT ;  /* 0x0000004000037812 */ /* 0x040fe200078ec0ff */
[----:B------:R-:W-:Y:S01]  /*0540*/  IMAD R7, R7, 0x40, R12 ;  /* 0x0000004007077824 */ /* 0x000fe200078e020c */
[----:B------:R-:W-:-:S02]  /*0550*/  LOP3.LUT R4, R0, 0x1f, RZ, 0xc0, !PT ;  /* 0x0000001f00047812 */ /* 0x000fc400078ec0ff */
[----:B------:R-:W-:Y:S01]  /*0560*/  SGXT.U32 R5, R5, 0x1 ;  /* 0x000000010505781a */ /* 0x000fe20000000000 */
[----:B------:R-:W-:Y:S05]  /*0570*/  @!P0 BRA `(.L_x_0) ;  /* 0x0000112000008947 */ /* 0x000fea0003800000 */
[----:B------:R-:W-:Y:S01]  /*0580*/  IABS R22, c[0x0][0x17c] ;  /* 0x00005f0000167a13 */ /* 0x000fe20000000000 */
[----:B------:R-:W-:Y:S01]  /*0590*/  IMAD R57, R4, c[0x0][0x18c], RZ ;  /* 0x0000630004397a24 */ /* 0x000fe200078e02ff */
[----:B------:R-:W-:Y:S01]  /*05a0*/  IABS R27, c[0x0][0x178] ;  /* 0x00005e00001b7a13 */ /* 0x000fe20000000000 */
[----:B------:R-:W-:Y:S01]  /*05b0*/  IMAD.MOV.U32 R59, RZ, RZ, c[0x0][0x18c] ;  /* 0x00006300ff3b7624 */ /* 0x000fe200078e00ff */
[----:B------:R-:W0:Y:S01]  /*05c0*/  I2F.RP R15, R22 ;  /* 0x00000016000f7306 */ /* 0x000e220000209400 */
[----:B------:R-:W-:Y:S01]  /*05d0*/  LEA.HI R24, R2, R6, RZ, 0x1b ;  /* 0x0000000602187211 */ /* 0x000fe200078fd8ff */
[----:B------:R-:W-:Y:S01]  /*05e0*/  IMAD.MOV.U32 R61, RZ, RZ, c[0x0][0x188] ;  /* 0x00006200ff3d7624 */ /* 0x000fe200078e00ff */
[----:B------:R-:W-:Y:S01]  /*05f0*/  IABS R20, R7 ;  /* 0x0000000700147213 */ /* 0x000fe20000000000 */
[----:B------:R-:W-:Y:S01]  /*0600*/  IMAD R50, R5, c[0x0][0x188], RZ ;  /* 0x0000620005327a24 */ /* 0x000fe200078e02ff */
[C---:B------:R-:W-:Y:S01]  /*0610*/  IADD3 R14, R24.reuse, 0xc, RZ ;  /* 0x0000000c180e7810 */ /* 0x040fe20007ffe0ff */
[----:B------:R-:W-:Y:S01]  /*0620*/  CS2R R40, SRZ ;  /* 0x0000000000287805 */ /* 0x000fe2000001ff00 */
[C---:B------:R-:W-:Y:S01]  /*0630*/  IADD3 R17, R24.reuse, 0x4, RZ ;  /* 0x0000000418117810 */ /* 0x040fe20007ffe0ff */
[----:B------:R-:W1:Y:S01]  /*0640*/  I2F.RP R18, R27 ;  /* 0x0000001b00127306 */ /* 0x000e620000209400 */
[C---:B------:R-:W-:Y:S01]  /*0650*/  IADD3 R16, R24.reuse, 0x8, RZ ;  /* 0x0000000818107810 */ /* 0x040fe20007ffe0ff */
[----:B------:R-:W-:Y:S01]  /*0660*/  CS2R R42, SRZ ;  /* 0x00000000002a7805 */ /* 0x000fe2000001ff00 */
[----:B------:R-:W-:Y:S01]  /*0670*/  IABS R23, R17 ;  /* 0x0000001100177213 */ /* 0x000fe20000000000 */
[----:B------:R-:W-:Y:S01]  /*0680*/  CS2R R36, SRZ ;  /* 0x0000000000247805 */ /* 0x000fe2000001ff00 */
[----:B------:R-:W-:Y:S01]  /*0690*/  IABS R21, R16 ;  /* 0x0000001000157213 */ /* 0x000fe20000000000 */
[----:B------:R-:W-:Y:S01]  /*06a0*/  CS2R R38, SRZ ;  /* 0x0000000000267805 */ /* 0x000fe2000001ff00 */
[----:B------:R-:W-:Y:S01]  /*06b0*/  IABS R25, R24 ;  /* 0x0000001800197213 */ /* 0x000fe20000000000 */
[----:B0-----:R-:W0:Y:S01]  /*06c0*/  MUFU.RCP R15, R15 ;  /* 0x0000000f000f7308 */ /* 0x001e220000001000 */
[----:B------:R-:W-:Y:S01]  /*06d0*/  ISETP.GE.AND P1, PT, R24, RZ, PT ;  /* 0x000000ff1800720c */ /* 0x000fe20003f26270 */
[----:B------:R-:W-:Y:S01]  /*06e0*/  IMAD.SHL.U32 R59, R59, 0x20, RZ ;  /* 0x000000203b3b7824 */ /* 0x000fe200078e00ff */
[----:B------:R-:W-:Y:S01]  /*06f0*/  ISETP.GE.AND P0, PT, R14, RZ, PT ;  /* 0x000000ff0e00720c */ /* 0x000fe20003f06270 */
[----:B------:R-:W-:Y:S01]  /*0700*/  IMAD.SHL.U32 R61, R61, 0x20, RZ ;  /* 0x000000203d3d7824 */ /* 0x000fe200078e00ff */
[C---:B------:R-:W-:Y:S01]  /*0710*/  LOP3.LUT R44, R5.reuse, 0x14, RZ, 0xfc, !PT ;  /* 0x00000014052c7812 */ /* 0x040fe200078efcff */
[----:B------:R-:W-:Y:S01]  /*0720*/  ULDC UR4, c[0x0][0x180] ;  /* 0x0000600000047ab9 */ /* 0x000fe20000000800 */
[C---:B------:R-:W-:Y:S01]  /*0730*/  LOP3.LUT R45, R5.reuse, 0x16, RZ, 0xfc, !PT ;  /* 0x00000016052d7812 */ /* 0x040fe200078efcff */
[----:B-1----:R-:W1:Y:S01]  /*0740*/  MUFU.RCP R18, R18 ;  /* 0x0000001200127308 */ /* 0x002e620000001000 */
[C---:B------:R-:W-:Y:S01]  /*0750*/  LOP3.LUT R46, R5.reuse, 0x18, RZ, 0xfc, !PT ;  /* 0x00000018052e7812 */ /* 0x040fe200078efcff */
[----:B------:R-:W-:Y:S01]  /*0760*/  IMAD R73, R44, c[0x0][0x188], RZ ;  /* 0x000062002c497a24 */ /* 0x000fe200078e02ff */
[----:B------:R-:W-:Y:S01]  /*0770*/  LOP3.LUT R47, R5, 0x1a, RZ, 0xfc, !PT ;  /* 0x0000001a052f7812 */ /* 0x000fe200078efcff */
[----:B------:R-:W-:Y:S01]  /*0780*/  IMAD R71, R45, c[0x0][0x188], RZ ;  /* 0x000062002d477a24 */ /* 0x000fe200078e02ff */
[C---:B------:R-:W-:Y:S01]  /*0790*/  LOP3.LUT R48, R5.reuse, 0x1c, RZ, 0xfc, !PT ;  /* 0x0000001c05307812 */ /* 0x040fe200078efcff */
[----:B------:R-:W-:Y:S01]  /*07a0*/  IMAD R69, R46, c[0x0][0x188], RZ ;  /* 0x000062002e457a24 */ /* 0x000fe200078e02ff */
[----:B------:R-:W-:Y:S01]  /*07b0*/  LOP3.LUT R49, R5, 0x1e, RZ, 0xfc, !PT ;  /* 0x0000001e05317812 */ /* 0x000fe200078efcff */
[----:B------:R-:W-:Y:S01]  /*07c0*/  IMAD R67, R47, c[0x0][0x188], RZ ;  /* 0x000062002f437a24 */ /* 0x000fe200078e02ff */
[----:B0-----:R-:W-:Y:S01]  /*07d0*/  IADD3 R8, R15, 0xffffffe, RZ ;  /* 0x0ffffffe0f087810 */ /* 0x001fe20007ffe0ff */
[----:B------:R-:W-:-:S02]  /*07e0*/  IMAD R65, R48, c[0x0][0x188], RZ ;  /* 0x0000620030417a24 */ /* 0x000fc400078e02ff */
[----:B------:R-:W-:Y:S01]  /*07f0*/  IMAD R63, R49, c[0x0][0x188], RZ ;  /* 0x00006200313f7a24 */ /* 0x000fe200078e02ff */
[----:B------:R0:W2:Y:S01]  /*0800*/  F2I.FTZ.U32.TRUNC.NTZ R9, R8 ;  /* 0x0000000800097305 */ /* 0x0000a2000021f000 */
[----:B-1----:R-:W-:Y:S02]  /*0810*/  IADD3 R10, R18, 0xffffffe, RZ ;  /* 0x0ffffffe120a7810 */ /* 0x002fe40007ffe0ff */
[----:B------:R-:W-:-:S05]  /*0820*/  IABS R18, R14 ;  /* 0x0000000e00127213 */ /* 0x000fca0000000000 */
[----:B------:R-:W1:Y:S01]  /*0830*/  F2I.FTZ.U32.TRUNC.NTZ R11, R10 ;  /* 0x0000000a000b7305 */ /* 0x000e62000021f000 */
[----:B0-----:R-:W-:Y:S02]  /*0840*/  IMAD.MOV.U32 R8, RZ, RZ, RZ ;  /* 0x000000ffff087224 */ /* 0x001fe400078e00ff */
[----:B--2---:R-:W-:-:S04]  /*0850*/  IMAD.MOV R19, RZ, RZ, -R9 ;  /* 0x000000ffff137224 */ /* 0x004fc800078e0a09 */
[----:B------:R-:W-:Y:S02]  /*0860*/  IMAD R15, R19, R22, RZ ;  /* 0x00000016130f7224 */ /* 0x000fe400078e02ff */
[----:B-1----:R-:W-:Y:S02]  /*0870*/  IMAD.MOV R10, RZ, RZ, -R11 ;  /* 0x000000ffff0a7224 */ /* 0x002fe400078e0a0b */
[----:B------:R-:W-:-:S04]  /*0880*/  IMAD.HI.U32 R8, R9, R15, R8 ;  /* 0x0000000f09087227 */ /* 0x000fc800078e0008 */
[----:B------:R-:W-:Y:S02]  /*0890*/  IMAD.MOV.U32 R15, RZ, RZ, R18 ;  /* 0x000000ffff0f7224 */ /* 0x000fe400078e0012 */
[----:B------:R-:W-:Y:S02]  /*08a0*/  IMAD R19, R10, R27, RZ ;  /* 0x0000001b0a137224 */ /* 0x000fe400078e02ff */
[----:B------:R-:W-:Y:S02]  /*08b0*/  IMAD.MOV.U32 R10, RZ, RZ, RZ ;  /* 0x000000ffff0a7224 */ /* 0x000fe400078e00ff */
[----:B------:R-:W-:-:S04]  /*08c0*/  IMAD.HI.U32 R9, R8, R15, RZ ;  /* 0x0000000f08097227 */ /* 0x000fc800078e00ff */
[----:B------:R-:W-:-:S04]  /*08d0*/  IMAD.HI.U32 R19, R11, R19, R10 ;  /* 0x000000130b137227 */ /* 0x000fc800078e000a */
[----:B------:R-:W-:-:S04]  /*08e0*/  IMAD.HI.U32 R11, R8, R23, RZ ;  /* 0x00000017080b7227 */ /* 0x000fc800078e00ff */
[----:B------:R-:W-:Y:S02]  /*08f0*/  IMAD.MOV R9, RZ, RZ, -R9 ;  /* 0x000000ffff097224 */ /* 0x000fe400078e0a09 */
[----:B------:R-:W-:Y:S02]  /*0900*/  IMAD.MOV R18, RZ, RZ, -R11 ;  /* 0x000000ffff127224 */ /* 0x000fe400078e0a0b */
[----:B------:R-:W-:Y:S02]  /*0910*/  IMAD R11, R22, R9, R15 ;  /* 0x00000009160b7224 */ /* 0x000fe400078e020f */
[----:B------:R-:W-:-:S03]  /*0920*/  IMAD.HI.U32 R10, R8, R21, RZ ;  /* 0x00000015080a7227 */ /* 0x000fc600078e00ff */
[----:B------:R-:W-:Y:S01]  /*0930*/  ISETP.GT.U32.AND P3, PT, R22, R11, PT ;  /* 0x0000000b1600720c */ /* 0x000fe20003f64070 */
[----:B------:R-:W-:-:S04]  /*0940*/  IMAD.HI.U32 R8, R8, R25, RZ ;  /* 0x0000001908087227 */ /* 0x000fc800078e00ff */
[----:B------:R-:W-:Y:S02]  /*0950*/  IMAD.MOV R10, RZ, RZ, -R10 ;  /* 0x000000ffff0a7224 */ /* 0x000fe400078e0a0a */
[----:B------:R-:W-:-:S04]  /*0960*/  IMAD.HI.U32 R19, R19, R20, RZ ;  /* 0x0000001413137227 */ /* 0x000fc800078e00ff */
[----:B------:R-:W-:Y:S01]  /*0970*/  IMAD.MOV R9, RZ, RZ, -R8 ;  /* 0x000000ffff097224 */ /* 0x000fe200078e0a08 */
[----:B------:R-:W-:Y:S01]  /*0980*/  SHF.R.S32.HI R8, RZ, 0x1f, R13 ;  /* 0x0000001fff087819 */ /* 0x000fe2000001140d */
[----:B------:R-:W-:Y:S02]  /*0990*/  IMAD R15, R22, R10, R21 ;  /* 0x0000000a160f7224 */ /* 0x000fe400078e0215 */
[----:B------:R-:W-:Y:S01]  /*09a0*/  IMAD.MOV R10, RZ, RZ, -R19 ;  /* 0x000000ffff0a7224 */ /* 0x000fe200078e0a13 */
[----:B------:R-:W-:Y:S01]  /*09b0*/  LEA.HI R51, R8, R13, RZ, 0x5 ;  /* 0x0000000d08337211 */ /* 0x000fe200078f28ff */
[C---:B------:R-:W-:Y:S01]  /*09c0*/  IMAD R19, R22.reuse, R9, R25 ;  /* 0x0000000916137224 */ /* 0x040fe200078e0219 */
[C---:B------:R-:W-:Y:S01]  /*09d0*/  ISETP.GT.U32.AND P5, PT, R22.reuse, R15, PT ;  /* 0x0000000f1600720c */ /* 0x040fe20003fa4070 */
[----:B------:R-:W-:Y:S01]  /*09e0*/  IMAD R18, R22, R18, R23 ;  /* 0x0000001216127224 */ /* 0x000fe200078e0217 */
[----:B------:R-:W-:Y:S01]  /*09f0*/  LOP3.LUT R8, R0, 0x7, RZ, 0xc0, !PT ;  /* 0x0000000700087812 */ /* 0x000fe200078ec0ff */
[----:B------:R-:W-:Y:S01]  /*0a00*/  @!P3 IMAD.IADD R11, R11, 0x1, -R22 ;  /* 0x000000010b0bb824 */ /* 0x000fe200078e0a16 */
[C---:B------:R-:W-:Y:S01]  /*0a10*/  ISETP.GT.U32.AND P4, PT, R22.reuse, R19, PT ;  /* 0x000000131600720c */ /* 0x040fe20003f84070 */
[----:B------:R-:W-:Y:S01]  /*0a20*/  IMAD R20, R27, R10, R20 ;  /* 0x0000000a1b147224 */ /* 0x000fe200078e0214 */
[----:B------:R-:W-:Y:S01]  /*0a30*/  ISETP.GT.U32.AND P2, PT, R22, R18, PT ;  /* 0x000000121600720c */ /* 0x000fe20003f44070 */
[----:B------:R-:W-:Y:S01]  /*0a40*/  IMAD.SHL.U32 R9, R0, 0x8, RZ ;  /* 0x0000000800097824 */ /* 0x000fe200078e00ff */
[----:B------:R-:W-:Y:S01]  /*0a50*/  ISETP.GT.U32.AND P6, PT, R22, R11, PT ;  /* 0x0000000b1600720c */ /* 0x000fe20003fc4070 */
[----:B------:R-:W-:Y:S01]  /*0a60*/  IMAD.SHL.U32 R10, R0, 0x2, RZ ;  /* 0x00000002000a7824 */ /* 0x000fe200078e00ff */
[----:B------:R-:W-:Y:S01]  /*0a70*/  ISETP.GE.AND P3, PT, R16, RZ, PT ;  /* 0x000000ff1000720c */ /* 0x000fe20003f66270 */
[----:B------:R-:W-:Y:S01]  /*0a80*/  IMAD R14, R8, 0x90, RZ ;  /* 0x00000090080e7824 */ /* 0x000fe200078e02ff */
[----:B------:R-:W-:Y:S01]  /*0a90*/  LOP3.LUT R9, R9, 0x30, RZ, 0xc0, !PT ;  /* 0x0000003009097812 */ /* 0x000fe200078ec0ff */
[--C-:B------:R-:W-:Y:S01]  /*0aa0*/  @!P5 IMAD.IADD R15, R15, 0x1, -R22.reuse ;  /* 0x000000010f0fd824 */ /* 0x100fe200078e0a16 */
[----:B------:R-:W-:Y:S01]  /*0ab0*/  ISETP.GT.U32.AND P5, PT, R27, R20, PT ;  /* 0x000000141b00720c */ /* 0x000fe20003fa4070 */
[----:B------:R-:W-:Y:S01]  /*0ac0*/  IMAD.SHL.U32 R13, R0, 0x40, RZ ;  /* 0x00000040000d7824 */ /* 0x000fe200078e00ff */
[----:B------:R-:W-:Y:S01]  /*0ad0*/  LOP3.LUT R16, R5, 0xc, RZ, 0xfc, !PT ;  /* 0x0000000c05107812 */ /* 0x000fe200078efcff */
[--C-:B------:R-:W-:Y:S01]  /*0ae0*/  @!P4 IMAD.IADD R19, R19, 0x1, -R22.reuse ;  /* 0x000000011313c824 */ /* 0x100fe200078e0a16 */
[----:B------:R-:W-:Y:S01]  /*0af0*/  ISETP.NE.U32.AND P4, PT, R3, RZ, PT ;  /* 0x000000ff0300720c */ /* 0x000fe20003f85070 */
[--C-:B------:R-:W-:Y:S01]  /*0b00*/  @!P2 IMAD.IADD R18, R18, 0x1, -R22.reuse ;  /* 0x000000011212a824 */ /* 0x100fe200078e0a16 */
[C---:B------:R-:W-:Y:S01]  /*0b10*/  ISETP.GT.U32.AND P2, PT, R22.reuse, R15, PT ;  /* 0x0000000f1600720c */ /* 0x040fe20003f44070 */
[----:B------:R-:W-:Y:S01]  /*0b20*/  @!P6 IMAD.IADD R11, R11, 0x1, -R22 ;  /* 0x000000010b0be824 */ /* 0x000fe200078e0a16 */
[----:B------:R-:W-:Y:S01]  /*0b30*/  ISETP.GT.U32.AND P6, PT, R22, R19, PT ;  /* 0x000000131600720c */ /* 0x000fe20003fc4070 */
[----:B------:R-:W-:Y:S01]  /*0b40*/  IMAD R23, R8, 0x40, R9 ;  /* 0x0000004008177824 */ /* 0x000fe200078e0209 */
[----:B------:R-:W-:Y:S01]  /*0b50*/  LOP3.LUT R9, R10, 0x10, RZ, 0xc0, !PT ;  /* 0x000000100a097812 */ /* 0x000fe200078ec0ff */
[----:B------:R-:W-:Y:S01]  /*0b60*/  @!P0 IMAD.MOV R11, RZ, RZ, -R11 ;  /* 0x000000ffff0b8224 */ /* 0x000fe200078e0a0b */
[----:B------:R-:W-:Y:S01]  /*0b70*/  ISETP.NE.AND P0, PT, RZ, c[0x0][0x178], PT ;  /* 0x00005e00ff007a0c */ /* 0x000fe20003f05270 */
[----:B------:R-:W-:Y:S01]  /*0b80*/  @!P5 IMAD.IADD R20, R20, 0x1, -R27 ;  /* 0x000000011414d824 */ /* 0x000fe200078e0a1b */
[----:B------:R-:W-:Y:S01]  /*0b90*/  ISETP.GT.U32.AND P5, PT, R22, R18, PT ;  /* 0x000000121600720c */ /* 0x000fe20003fa4070 */
[----:B------:R-:W-:Y:S01]  /*0ba0*/  IMAD.SHL.U32 R8, R12, 0x2, RZ ;  /* 0x000000020c087824 */ /* 0x000fe200078e00ff */
[----:B------:R-:W-:Y:S01]  /*0bb0*/  LOP3.LUT R21, R9, 0x60, R0, 0xf8, !PT ;  /* 0x0000006009157812 */ /* 0x000fe200078ef800 */
[----:B------:R-:W-:Y:S01]  /*0bc0*/  IMAD R81, R16, c[0x0][0x188], RZ ;  /* 0x0000620010517a24 */ /* 0x000fe200078e02ff */
[----:B------:R-:W-:Y:S01]  /*0bd0*/  SEL R9, RZ, 0x90, !P4 ;  /* 0x00000090ff097807 */ /* 0x000fe20006000000 */
[--C-:B------:R-:W-:Y:S01]  /*0be0*/  @!P2 IMAD.IADD R15, R15, 0x1, -R22.reuse ;  /* 0x000000010f0fa824 */ /* 0x100fe200078e0a16 */
[----:B------:R-:W-:Y:S01]  /*0bf0*/  ISETP.GT.U32.AND P2, PT, R27, R20, PT ;  /* 0x000000141b00720c */ /* 0x000fe20003f44070 */
[--C-:B------:R-:W-:Y:S01]  /*0c00*/  @!P6 IMAD.IADD R19, R19, 0x1, -R22.reuse ;  /* 0x000000011313e824 */ /* 0x100fe200078e0a16 */
[----:B------:R-:W-:Y:S01]  /*0c10*/  ISETP.GE.AND P4, PT, R17, RZ, PT ;  /* 0x000000ff1100720c */ /* 0x000fe20003f86270 */
[----:B------:R-:W-:Y:S01]  /*0c20*/  @!P3 IMAD.MOV R15, RZ, RZ, -R15 ;  /* 0x000000ffff0fb224 */ /* 0x000fe200078e0a0f */
[----:B------:R-:W-:Y:S01]  /*0c30*/  LOP3.LUT R14, R14, R21, RZ, 0x3c, !PT ;  /* 0x000000150e0e7212 */ /* 0x000fe200078e3cff */
[----:B------:R-:W-:Y:S01]  /*0c40*/  @!P1 IMAD.MOV R19, RZ, RZ, -R19 ;  /* 0x000000ffff139224 */ /* 0x000fe200078e0a13 */
[----:B------:R-:W-:Y:S01]  /*0c50*/  ISETP.GE.AND P1, PT, R7, RZ, PT ;  /* 0x000000ff0700720c */ /* 0x000fe20003f26270 */
[----:B------:R-:W-:Y:S01]  /*0c60*/  @!P5 IMAD.IADD R18, R18, 0x1, -R22 ;  /* 0x000000011212d824 */ /* 0x000fe200078e0a16 */
[----:B------:R-:W-:-:S02]  /*0c70*/  LOP3.LUT R13, R13, 0x400, RZ, 0xc0, !PT ;  /* 0x000004000d0d7812 */ /* 0x000fc400078ec0ff */
[----:B------:R-:W-:Y:S02]  /*0c80*/  LOP3.LUT R12, RZ, c[0x0][0x17c], RZ, 0x33, !PT ;  /* 0x00005f00ff0c7a12 */ /* 0x000fe400078e33ff */
[----:B------:R-:W-:Y:S01]  /*0c90*/  LOP3.LUT R8, R9, R8, RZ, 0x3c, !PT ;  /* 0x0000000809087212 */ /* 0x000fe200078e3cff */
[----:B------:R-:W-:Y:S01]  /*0ca0*/  @!P2 IMAD.IADD R20, R20, 0x1, -R27 ;  /* 0x000000011414a824 */ /* 0x000fe200078e0a1b */
[----:B------:R-:W-:Y:S01]  /*0cb0*/  ISETP.NE.AND P2, PT, RZ, c[0x0][0x17c], PT ;  /* 0x00005f00ff007a0c */ /* 0x000fe20003f45270 */
[----:B------:R-:W-:Y:S01]  /*0cc0*/  @!P4 IMAD.MOV R18, RZ, RZ, -R18 ;  /* 0x000000ffff12c224 */ /* 0x000fe200078e0a12 */
[----:B------:R-:W-:Y:S01]  /*0cd0*/  LOP3.LUT R9, R23, 0x30, R10, 0x78, !PT ;  /* 0x0000003017097812 */ /* 0x000fe200078e780a */
[----:B------:R-:W-:Y:S01]  /*0ce0*/  IMAD.IADD R10, R13, 0x1, R14 ;  /* 0x000000010d0a7824 */ /* 0x000fe200078e020e */
[----:B------:R-:W-:Y:S01]  /*0cf0*/  SEL R53, R12, R11, !P2 ;  /* 0x0000000b0c357207 */ /* 0x000fe20005000000 */
[----:B------:R-:W-:Y:S01]  /*0d00*/  @!P1 IMAD.MOV R20, RZ, RZ, -R20 ;  /* 0x000000ffff149224 */ /* 0x000fe200078e0a14 */
[----:B------:R-:W-:-:S02]  /*0d10*/  @!P0 LOP3.LUT R20, RZ, c[0x0][0x178], RZ, 0x33, !PT ;  /* 0x00005e00ff148a12 */ /* 0x000fc400078e33ff */
[C---:B------:R-:W-:Y:S01]  /*0d20*/  SEL R52, R12.reuse, R15, !P2 ;  /* 0x0000000f0c347207 */ /* 0x040fe20005000000 */
[----:B------:R-:W-:Y:S01]  /*0d30*/  IMAD R53, R53, c[0x0][0x190], RZ ;  /* 0x0000640035357a24 */ /* 0x000fe200078e02ff */
[----:B------:R-:W-:Y:S01]  /*0d40*/  SEL R64, R12, R18, !P2 ;  /* 0x000000120c407207 */ /* 0x000fe20005000000 */
[----:B------:R-:W-:Y:S01]  /*0d50*/  IMAD R20, R20, c[0x0][0x184], RZ ;  /* 0x0000610014147a24 */ /* 0x000fe200078e02ff */
[----:B------:R-:W-:Y:S01]  /*0d60*/  SEL R93, R12, R19, !P2 ;  /* 0x000000130c5d7207 */ /* 0x000fe20005000000 */
[----:B------:R-:W-:Y:S01]  /*0d70*/  IMAD R52, R52, c[0x0][0x190], RZ ;  /* 0x0000640034347a24 */ /* 0x000fe200078e02ff */
[C---:B------:R-:W-:Y:S01]  /*0d80*/  LOP3.LUT R11, R5.reuse, 0x2, RZ, 0xfc, !PT ;  /* 0x00000002050b7812 */ /* 0x040fe200078efcff */
[----:B------:R-:W-:Y:S01]  /*0d90*/  IMAD R64, R64, c[0x0][0x190], RZ ;  /* 0x0000640040407a24 */ /* 0x000fe200078e02ff */
[----:B------:R-:W-:Y:S01]  /*0da0*/  LOP3.LUT R12, R5, 0x4, RZ, 0xfc, !PT ;  /* 0x00000004050c7812 */ /* 0x000fe200078efcff */
[----:B------:R-:W-:Y:S01]  /*0db0*/  IMAD R93, R93, c[0x0][0x190], RZ ;  /* 0x000064005d5d7a24 */ /* 0x000fe200078e02ff */
[----:B------:R-:W-:Y:S01]  /*0dc0*/  LOP3.LUT R13, R5, 0x6, RZ, 0xfc, !PT ;  /* 0x00000006050d7812 */ /* 0x000fe200078efcff */
[----:B------:R-:W-:Y:S01]  /*0dd0*/  IMAD R91, R11, c[0x0][0x188], RZ ;  /* 0x000062000b5b7a24 */ /* 0x000fe200078e02ff */
        /* <DEDUP_REMOVED lines=8> */
[----:B------:R-:W-:Y:S01]  /*0e60*/  LOP3.LUT R19, R5, 0x12, RZ, 0xfc, !PT ;  /* 0x0000001205137812 */ /* 0x000fe200078efcff */
[----:B------:R-:W-:Y:S01]  /*0e70*/  IMAD R79, R17, c[0x0][0x188], RZ ;  /* 0x00006200114f7a24 */ /* 0x000fe200078e02ff */
[----:B------:R-:W-:Y:S01]  /*0e80*/  LEA R56, P2, R57, c[0x0][0x168], 0x1 ;  /* 0x00005a0039387a11 */ /* 0x000fe200078408ff */
[----:B------:R-:W-:Y:S01]  /*0e90*/  IMAD R77, R18, c[0x0][0x188], RZ ;  /* 0x00006200124d7a24 */ /* 0x000fe200078e02ff */
[----:B------:R-:W-:Y:S01]  /*0ea0*/  LEA R54, P0, R20, c[0x0][0x160], 0x1 ;  /* 0x0000580014367a11 */ /* 0x000fe200078008ff */
[----:B------:R-:W-:Y:S01]  /*0eb0*/  IMAD R75, R19, c[0x0][0x188], RZ ;  /* 0x00006200134b7a24 */ /* 0x000fe200078e02ff */
[----:B------:R-:W-:-:S02]  /*0ec0*/  SHF.R.S32.HI R51, RZ, 0x5, R51 ;  /* 0x00000005ff337819 */ /* 0x000fc40000011433 */
[----:B------:R-:W-:Y:S02]  /*0ed0*/  LEA.HI.X.SX32 R57, R57, c[0x0][0x16c], 0x1, P2 ;  /* 0x00005b0039397a11 */ /* 0x000fe400010f0eff */
[C---:B------:R-:W-:Y:S02]  /*0ee0*/  LOP3.LUT R60, R8.reuse, 0x20, RZ, 0x3c, !PT ;  /* 0x00000020083c7812 */ /* 0x040fe400078e3cff */
[C---:B------:R-:W-:Y:S02]  /*0ef0*/  LOP3.LUT R62, R8.reuse, 0x40, RZ, 0x3c, !PT ;  /* 0x00000040083e7812 */ /* 0x040fe400078e3cff */
[----:B------:R-:W-:Y:S02]  /*0f00*/  LOP3.LUT R58, R8, 0x60, RZ, 0x3c, !PT ;  /* 0x00000060083a7812 */ /* 0x000fe400078e3cff */
[----:B------:R-:W-:-:S04]  /*0f10*/  LEA.HI.X.SX32 R55, R20, c[0x0][0x164], 0x1, P0 ;  /* 0x0000590014377a11 */ /* 0x000fc800000f0eff */
.L_x_1:
[----:B------:R-:W-:Y:S01]  /*0f20*/  ISETP.GE.AND P0, PT, R5, UR4, PT ;  /* 0x0000000405007c0c */ /* 0x000fe2000bf06270 */
[----:B------:R-:W-:Y:S01]  /*0f30*/  IMAD.WIDE R24, R50, 0x2, R54 ;  /* 0x0000000232187825 */ /* 0x000fe200078e0236 */
[----:B------:R-:W-:-:S02]  /*0f40*/  ISETP.GE.AND P1, PT, R11, UR4, PT ;  /* 0x000000040b007c0c */ /* 0x000fc4000bf26270 */
[----:B------:R-:W-:Y:S01]  /*0f50*/  PRMT R80, RZ, 0x7610, R80 ;  /* 0x00007610ff507816 */ /* 0x000fe20000000050 */
[----:B------:R-:W-:Y:S01]  /*0f60*/  IMAD.WIDE R28, R91, 0x2, R54 ;  /* 0x000000025b1c7825 */ /* 0x000fe200078e0236 */
[----:B------:R-:W-:Y:S02]  /*0f70*/  PRMT R72, RZ, 0x7610, R72 ;  /* 0x00007610ff487816 */ /* 0x000fe40000000048 */
[----:B------:R-:W-:Y:S02]  /*0f80*/  ISETP.GE.AND P2, PT, R13, UR4, PT ;  /* 0x000000040d007c0c */ /* 0x000fe4000bf46270 */
[----:B------:R-:W-:-:S03]  /*0f90*/  ISETP.GE.AND P3, PT, R15, UR4, PT ;  /* 0x000000040f007c0c */ /* 0x000fc6000bf66270 */
[----:B------:R0:W2:Y:S01]  /*0fa0*/  @!P0 LDG.E.U16 R80, [R24.64] ;  /* 0x0000000618508981 */ /* 0x0000a2000c1e1500 */
[----:B------:R-:W-:-:S03]  /*0fb0*/  ISETP.GE.AND P0, PT, R12, UR4, PT ;  /* 0x000000040c007c0c */ /* 0x000fc6000bf06270 */
[----:B------:R1:W3:Y:S01]  /*0fc0*/  @!P1 LDG.E.U16 R72, [R28.64] ;  /* 0x000000061c489981 */ /* 0x0002e2000c1e1500 */
[----:B------:R-:W-:Y:S01]  /*0fd0*/  ISETP.GE.AND P1, PT, R14, UR4, PT ;  /* 0x000000040e007c0c */ /* 0x000fe2000bf26270 */
[----:B------:R-:W-:Y:S01]  /*0fe0*/  IMAD.WIDE R20, R89, 0x2, R54 ;  /* 0x0000000259147825 */ /* 0x000fe200078e0236 */
[----:B------:R-:W-:Y:S02]  /*0ff0*/  PRMT R30, RZ, 0x7610, R30 ;  /* 0x00007610ff1e7816 */ /* 0x000fe4000000001e */
[----:B------:R-:W-:Y:S01]  /*1000*/  PRMT R33, RZ, 0x7610, R33 ;  /* 0x00007610ff217816 */ /* 0x000fe20000000021 */
[----:B------:R-:W-:Y:S01]  /*1010*/  IMAD.WIDE R22, R87, 0x2, R54 ;  /* 0x0000000257167825 */ /* 0x000fe200078e0236 */
[----:B------:R-:W-:Y:S02]  /*1020*/  PRMT R78, RZ, 0x7610, R78 ;  /* 0x00007610ff4e7816 */ /* 0x000fe4000000004e */
[----:B------:R-:W-:Y:S01]  /*1030*/  PRMT R70, RZ, 0x7610, R70 ;  /* 0x00007610ff467816 */ /* 0x000fe20000000046 */
[--C-:B0-----:R-:W-:Y:S01]  /*1040*/  IMAD.WIDE R24, R85, 0x2, R54.reuse ;  /* 0x0000000255187825 */ /* 0x101fe200078e0236 */
[----:B------:R0:W4:Y:S03]  /*1050*/  @!P0 LDG.E.U16 R30, [R20.64] ;  /* 0x00000006141e8981 */ /* 0x000126000c1e1500 */
[----:B------:R-:W-:Y:S01]  /*1060*/  IMAD.WIDE R26, R83, 0x2, R54 ;  /* 0x00000002531a7825 */ /* 0x000fe200078e0236 */
[----:B------:R5:W3:Y:S01]  /*1070*/  @!P2 LDG.E.U16 R33, [R22.64] ;  /* 0x000000061621a981 */ /* 0x000ae2000c1e1500 */
[----:B------:R-:W-:-:S02]  /*1080*/  ISETP.GE.AND P2, PT, R16, UR4, PT ;  /* 0x0000000410007c0c */ /* 0x000fc4000bf46270 */
[----:B------:R-:W-:Y:S01]  /*1090*/  ISETP.GE.AND P4, PT, R19, UR4, PT ;  /* 0x0000000413007c0c */ /* 0x000fe2000bf86270 */
[----:B------:R0:W3:Y:S01]  /*10a0*/  @!P1 LDG.E.U16 R78, [R24.64] ;  /* 0x00000006184e9981 */ /* 0x0000e2000c1e1500 */
[----:B------:R-:W-:Y:S02]  /*10b0*/  ISETP.GE.AND P1, PT, R17, UR4, PT ;  /* 0x0000000411007c0c */ /* 0x000fe4000bf26270 */
[----:B------:R-:W-:Y:S01]  /*10c0*/  ISETP.GE.AND P0, PT, R44, UR4, PT ;  /* 0x000000042c007c0c */ /* 0x000fe2000bf06270 */
[----:B------:R5:W4:Y:S01]  /*10d0*/  @!P3 LDG.E.U16 R70, [R26.64] ;  /* 0x000000061a46b981 */ /* 0x000b22000c1e1500 */
[----:B------:R-:W-:Y:S01]  /*10e0*/  ISETP.GE.AND P3, PT, R18, UR4, PT ;  /* 0x0000000412007c0c */ /* 0x000fe2000bf66270 */
[----:B-1----:R-:W-:Y:S01]  /*10f0*/  IMAD.WIDE R28, R81, 0x2, R54 ;  /* 0x00000002511c7825 */ /* 0x002fe200078e0236 */
[----:B------:R-:W-:Y:S02]  /*1100*/  PRMT R35, RZ, 0x7610, R35 ;  /* 0x00007610ff237816 */ /* 0x000fe40000000023 */
[----:B------:R-:W-:Y:S01]  /*1110*/  PRMT R68, RZ, 0x7610, R68 ;  /* 0x00007610ff447816 */ /* 0x000fe20000000044 */
[----:B0-----:R-:W-:Y:S01]  /*1120*/  IMAD.WIDE R20, R79, 0x2, R54 ;  /* 0x000000024f147825 */ /* 0x001fe200078e0236 */
[----:B------:R-:W-:-:S02]  /*1130*/  PRMT R76, RZ, 0x7610, R76 ;  /* 0x00007610ff4c7816 */ /* 0x000fc4000000004c */
[----:B------:R-:W-:Y:S01]  /*1140*/  PRMT R34, RZ, 0x7610, R34 ;  /* 0x00007610ff227816 */ /* 0x000fe20000000022 */
[----:B-----5:R-:W-:Y:S01]  /*1150*/  IMAD.WIDE R22, R77, 0x2, R54 ;  /* 0x000000024d167825 */ /* 0x020fe200078e0236 */
[----:B------:R-:W-:Y:S01]  /*1160*/  PRMT R31, RZ, 0x7610, R31 ;  /* 0x00007610ff1f7816 */ /* 0x000fe2000000001f */
[----:B------:R0:W5:Y:S02]  /*1170*/  @!P2 LDG.E.U16 R35, [R28.64] ;  /* 0x000000061c23a981 */ /* 0x000164000c1e1500 */
[----:B------:R-:W-:-:S04]  /*1180*/  IMAD.WIDE R24, R75, 0x2, R54 ;  /* 0x000000024b187825 */ /* 0x000fc800078e0236 */
[----:B------:R-:W-:Y:S01]  /*1190*/  IMAD.WIDE R26, R73, 0x2, R54 ;  /* 0x00000002491a7825 */ /* 0x000fe200078e0236 */
[----:B------:R1:W4:Y:S01]  /*11a0*/  @!P1 LDG.E.U16 R68, [R20.64] ;  /* 0x0000000614449981 */ /* 0x000322000c1e1500 */
[----:B------:R-:W-:Y:S02]  /*11b0*/  ISETP.GE.AND P1, PT, R45, UR4, PT ;  /* 0x000000042d007c0c */ /* 0x000fe4000bf26270 */
[----:B------:R-:W-:Y:S01]  /*11c0*/  ISETP.GE.AND P2, PT, R46, UR4, PT ;  /* 0x000000042e007c0c */ /* 0x000fe2000bf46270 */
[----:B------:R0:W4:Y:S01]  /*11d0*/  @!P3 LDG.E.U16 R76, [R22.64] ;  /* 0x00000006164cb981 */ /* 0x000122000c1e1500 */
[----:B------:R-:W-:-:S03]  /*11e0*/  ISETP.GE.AND P3, PT, R47, UR4, PT ;  /* 0x000000042f007c0c */ /* 0x000fc6000bf66270 */
[----:B------:R0:W5:Y:S01]  /*11f0*/  @!P4 LDG.E.U16 R34, [R24.64] ;  /* 0x000000061822c981 */ /* 0x000162000c1e1500 */
[----:B------:R-:W-:-:S03]  /*1200*/  ISETP.GE.AND P4, PT, R49, UR4, PT ;  /* 0x0000000431007c0c */ /* 0x000fc6000bf86270 */
[----:B------:R0:W5:Y:S01]  /*1210*/  @!P0 LDG.E.U16 R31, [R26.64] ;  /* 0x000000061a1f8981 */ /* 0x000162000c1e1500 */
[----:B------:R-:W-:Y:S01]  /*1220*/  ISETP.GE.AND P0, PT, R48, UR4, PT ;  /* 0x0000000430007c0c */ /* 0x000fe2000bf06270 */
[----:B-1----:R-:W-:Y:S01]  /*1230*/  IMAD.WIDE R20, R71, 0x2, R54 ;  /* 0x0000000247147825 */ /* 0x002fe200078e0236 */
[----:B------:R-:W-:Y:S02]  /*1240*/  PRMT R66, RZ, 0x7610, R66 ;  /* 0x00007610ff427816 */ /* 0x000fe40000000042 */
[----:B------:R-:W-:Y:S01]  /*1250*/  PRMT R74, RZ, 0x7610, R74 ;  /* 0x00007610ff4a7816 */ /* 0x000fe2000000004a */
[----:B0-----:R-:W-:Y:S01]  /*1260*/  IMAD.WIDE R22, R69, 0x2, R54 ;  /* 0x0000000245167825 */ /* 0x001fe200078e0236 */
[----:B------:R-:W-:Y:S02]  /*1270*/  PRMT R32, RZ, 0x7610, R32 ;  /* 0x00007610ff207816 */ /* 0x000fe40000000020 */
[----:B------:R-:W-:Y:S01]  /*1280*/  PRMT R84, RZ, 0x7610, R84 ;  /* 0x00007610ff547816 */ /* 0x000fe20000000054 */
[----:B------:R-:W-:Y:S01]  /*1290*/  IMAD.WIDE R24, R67, 0x2, R54 ;  /* 0x0000000243187825 */ /* 0x000fe200078e0236 */
[----:B------:R-:W-:Y:S01]  /*12a0*/  PRMT R82, RZ, 0x7610, R82 ;  /* 0x00007610ff527816 */ /* 0x000fe20000000052 */
[----:B------:R0:W5:Y:S02]  /*12b0*/  @!P1 LDG.E.U16 R66, [R20.64] ;  /* 0x0000000614429981 */ /* 0x000164000c1e1500 */
[----:B------:R-:W-:-:S02]  /*12c0*/  IMAD.WIDE R26, R65, 0x2, R54 ;  /* 0x00000002411a7825 */ /* 0x000fc400078e0236 */
[----:B------:R1:W5:Y:S02]  /*12d0*/  @!P2 LDG.E.U16 R74, [R22.64] ;  /* 0x00000006164aa981 */ /* 0x000364000c1e1500 */
[----:B------:R-:W-:Y:S02]  /*12e0*/  IMAD.WIDE R28, R63, 0x2, R54 ;  /* 0x000000023f1c7825 */ /* 0x000fe400078e0236 */
[----:B------:R0:W5:Y:S04]  /*12f0*/  @!P3 LDG.E.U16 R32, [R24.64] ;  /* 0x000000061820b981 */ /* 0x000168000c1e1500 */
[----:B------:R0:W5:Y:S04]  /*1300*/  @!P0 LDG.E.U16 R84, [R26.64] ;  /* 0x000000061a548981 */ /* 0x000168000c1e1500 */
[----:B------:R-:W5:Y:S04]  /*1310*/  @!P4 LDG.E.U16 R82, [R28.64] ;  /* 0x000000061c52c981 */ /* 0x000f68000c1e1500 */
[----:B------:R-:W-:Y:S01]  /*1320*/  BAR.SYNC.DEFER_BLOCKING 0x0 ;  /* 0x0000000000007b1d */ /* 0x000fe20000010000 */
[----:B------:R-:W-:Y:S01]  /*1330*/  ISETP.GE.AND P1, PT, R4, UR4, PT ;  /* 0x0000000404007c0c */ /* 0x000fe2000bf26270 */
[----:B0-----:R-:W-:Y:S01]  /*1340*/  IMAD.WIDE R20, R93, 0x2, R56 ;  /* 0x000000025d147825 */ /* 0x001fe200078e0238 */
[----:B------:R-:W-:-:S02]  /*1350*/  PRMT R86, RZ, 0x7610, R86 ;  /* 0x00007610ff567816 */ /* 0x000fc40000000056 */
[----:B------:R-:W-:Y:S01]  /*1360*/  PRMT R90, RZ, 0x7610, R90 ;  /* 0x00007610ff5a7816 */ /* 0x000fe2000000005a */
[----:B------:R-:W-:Y:S01]  /*1370*/  IMAD.WIDE R24, R52, 0x2, R56 ;  /* 0x0000000234187825 */ /* 0x000fe200078e0238 */
[----:B------:R-:W-:Y:S02]  /*1380*/  PRMT R88, RZ, 0x7610, R88 ;  /* 0x00007610ff587816 */ /* 0x000fe40000000058 */
[----:B------:R-:W-:Y:S01]  /*1390*/  PRMT R92, RZ, 0x7610, R92 ;  /* 0x00007610ff5c7816 */ /* 0x000fe2000000005c */
[----:B-1----:R-:W-:-:S04]  /*13a0*/  IMAD.WIDE R22, R64, 0x2, R56 ;  /* 0x0000000240167825 */ /* 0x002fc800078e0238 */
[----:B------:R-:W-:Y:S01]  /*13b0*/  IMAD.WIDE R26, R53, 0x2, R56 ;  /* 0x00000002351a7825 */ /* 0x000fe200078e0238 */
[----:B------:R-:W5:Y:S04]  /*13c0*/  @!P1 LDG.E.U16 R86, [R20.64] ;  /* 0x0000000614569981 */ /* 0x000f68000c1e1500 */
[----:B------:R-:W5:Y:S04]  /*13d0*/  @!P1 LDG.E.U16 R90, [R24.64] ;  /* 0x00000006185a9981 */ /* 0x000f68000c1e1500 */
[----:B------:R-:W5:Y:S04]  /*13e0*/  @!P1 LDG.E.U16 R88, [R22.64] ;  /* 0x0000000616589981 */ /* 0x000f68000c1e1500 */
[----:B------:R-:W5:Y:S01]  /*13f0*/  @!P1 LDG.E.U16 R92, [R26.64] ;  /* 0x000000061a5c9981 */ /* 0x000f62000c1e1500 */
[----:B------:R-:W-:-:S04]  /*1400*/  IADD3 R51, R51, -0x1, RZ ;  /* 0xffffffff33337810 */ /* 0x000fc80007ffe0ff */
[----:B------:R-:W-:Y:S01]  /*1410*/  ISETP.NE.U32.AND P0, PT, R51, RZ, PT ;  /* 0x000000ff3300720c */ /* 0x000fe20003f05070 */
[----:B------:R-:W-:Y:S01]  /*1420*/  UIADD3 UR4, UR4, -0x20, URZ ;  /* 0xffffffe004047890 */ /* 0x000fe2000fffe03f */
[----:B------:R-:W-:-:S04]  /*1430*/  IMAD.WIDE R56, R59, 0x2, R56 ;  /* 0x000000023b387825 */ /* 0x000fc800078e0238 */
[----:B------:R-:W-:Y:S01]  /*1440*/  IMAD.WIDE R54, R61, 0x2, R54 ;  /* 0x000000023d367825 */ /* 0x000fe200078e0236 */
[----:B--2---:R-:W-:Y:S04]  /*1450*/  STS.U16 [R8], R80 ;  /* 0x0000005008007388 */ /* 0x004fe80000000400 */
[----:B---3--:R-:W-:Y:S04]  /*1460*/  STS.U16 [R8+0x400], R78 ;  /* 0x0004004e08007388 */ /* 0x008fe80000000400 */
[----:B----4-:R-:W-:Y:S04]  /*1470*/  STS.U16 [R8+0x800], R76 ;  /* 0x0008004c08007388 */ /* 0x010fe80000000400 */
[----:B-----5:R-:W-:Y:S04]  /*1480*/  STS.U16 [R8+0xc00], R74 ;  /* 0x000c004a08007388 */ /* 0x020fe80000000400 */
[----:B------:R-:W-:Y:S04]  /*1490*/  STS.U16 [R60+0x100], R72 ;  /* 0x000100483c007388 */ /* 0x000fe80000000400 */
        /* <DEDUP_REMOVED lines=15> */
[----:B------:R-:W-:Y:S06]  /*1590*/  BAR.SYNC.DEFER_BLOCKING 0x0 ;  /* 0x0000000000007b1d */ /* 0x000fec0000010000 */
[----:B------:R-:W-:Y:S04]  /*15a0*/  LDSM.16.MT88.4 R28, [R10] ;  /* 0x000000000a1c783b */ /* 0x000fe80000004200 */
[----:B------:R-:W0:Y:S04]  /*15b0*/  LDSM.16.M88.4 R20, [R9+0x1000] ;  /* 0x001000000914783b */ /* 0x000e280000000200 */
[----:B------:R-:W1:Y:S04]  /*15c0*/  LDSM.16.M88.4 R32, [R9+0x1200] ;  /* 0x001200000920783b */ /* 0x000e680000000200 */
[----:B------:R-:W2:Y:S01]  /*15d0*/  LDSM.16.MT88.4 R24, [R10+0x800] ;  /* 0x000800000a18783b */ /* 0x000ea20000004200 */
[C---:B0-----:R-:W-:Y:S08]  /*15e0*/  HMMA.16816.F32.BF16 R40, R28.reuse, R20, R40 ;  /* 0x000000141c28723c */ /* 0x041ff00000041828 */
[----:B-1----:R-:W-:Y:S11]  /*15f0*/  HMMA.16816.F32.BF16 R36, R28, R32, R36 ;  /* 0x000000201c24723c */ /* 0x002ff60000041824 */
[----:B------:R-:W-:Y:S05]  /*1600*/  @!UPT UIADD3 URZ, URZ, URZ, URZ ;  /* 0x0000003f3f3ff290 */ /* 0x000fea000fffe03f */
[C---:B--2---:R-:W-:Y:S08]  /*1610*/  HMMA.16816.F32.BF16 R40, R24.reuse, R22, R40 ;  /* 0x000000161828723c */ /* 0x044ff00000041828 */
[----:B------:R-:W-:Y:S01]  /*1620*/  HMMA.16816.F32.BF16 R36, R24, R34, R36 ;  /* 0x000000221824723c */ /* 0x000fe20000041824 */
[----:B------:R-:W-:Y:S07]  /*1630*/  @P0 BRA `(.L_x_1) ;  /* 0xfffff8e000000947 */ /* 0x000fee000383ffff */
[----:B------:R-:W-:-:S15]  /*1640*/  NOP ;  /* 0x0000000000007918 */ /* 0x000fde0000000000 */
[----:B------:R-:W-:-:S01]  /*1650*/  NOP ;  /* 0x0000000000007918 */ /* 0x000fc20000000000 */
[----:B------:R-:W-:Y:S02]  /*1660*/  F2FP.BF16.PACK_AB R39, R39, R43 ;  /* 0x0000002b2727723e */ /* 0x000fe400000010ff */
[----:B------:R-:W-:-:S02]  /*1670*/  F2FP.BF16.PACK_AB R38, R38, R42 ;  /* 0x0000002a2626723e */ /* 0x000fc400000010ff */
[----:B------:R-:W-:Y:S02]  /*1680*/  F2FP.BF16.PACK_AB R37, R37, R41 ;  /* 0x000000292525723e */ /* 0x000fe400000010ff */
[----:B------:R-:W-:-:S07]  /*1690*/  F2FP.BF16.PACK_AB R36, R36, R40 ;  /* 0x000000282424723e */ /* 0x000fce00000010ff */
.L_x_0:
[----:B------:R-:W-:Y:S01]  /*16a0*/  BAR.SYNC.DEFER_BLOCKING 0x0 ;  /* 0x0000000000007b1d */ /* 0x000fe20000010000 */
[----:B------:R-:W-:Y:S01]  /*16b0*/  SHF.R.S32.HI R9, RZ, 0x5, R0 ;  /* 0x00000005ff097819 */ /* 0x000fe20000011400 */
[----:B------:R-:W-:Y:S01]  /*16c0*/  IMAD.SHL.U32 R4, R4, 0x4, RZ ;  /* 0x0000000404047824 */ /* 0x000fe200078e00ff */
[----:B------:R-:W-:Y:S01]  /*16d0*/  ISETP.GE.AND P0, PT, R7, c[0x0][0x178], PT ;  /* 0x00005e0007007a0c */ /* 0x000fe20003f06270 */
[C---:B------:R-:W-:Y:S01]  /*16e0*/  IMAD.SHL.U32 R8, R0.reuse, 0x10, RZ ;  /* 0x0000001000087824 */ /* 0x040fe200078e00ff */
[----:B------:R-:W-:Y:S01]  /*16f0*/  SGXT R9, R9, 0x1 ;  /* 0x000000010909781a */ /* 0x000fe20000000200 */
[----:B------:R-:W-:Y:S01]  /*1700*/  IMAD R7, R7, c[0x0][0x194], RZ ;  /* 0x0000650007077a24 */ /* 0x000fe200078e02ff */
[----:B------:R-:W-:Y:S02]  /*1710*/  LOP3.LUT R0, R0, 0x18, RZ, 0xc0, !PT ;  /* 0x0000001800007812 */ /* 0x000fe400078ec0ff */
[----:B------:R-:W-:-:S02]  /*1720*/  LOP3.LUT R4, R4, 0x408, R9, 0x78, !PT ;  /* 0x0000040804047812 */ /* 0x000fc400078e7809 */
[----:B------:R-:W-:Y:S02]  /*1730*/  LOP3.LUT R11, R8, 0x70, RZ, 0xc0, !PT ;  /* 0x00000070080b7812 */ /* 0x000fe400078ec0ff */
[----:B------:R-:W-:Y:S01]  /*1740*/  LEA R18, P2, R7, c[0x0][0x170], 0x1 ;  /* 0x00005c0007127a11 */ /* 0x000fe200078408ff */
[----:B------:R-:W-:Y:S01]  /*1750*/  IMAD R4, R3, 0x2, R4 ;  /* 0x0000000203047824 */ /* 0x000fe200078e0204 */
[----:B------:R-:W-:Y:S01]  /*1760*/  LOP3.LUT R3, R6, R5, RZ, 0xfc, !PT ;  /* 0x0000000506037212 */ /* 0x000fe200078efcff */
[----:B------:R-:W-:Y:S01]  /*1770*/  IMAD R11, R0, 0x40, R11 ;  /* 0x00000040000b7824 */ /* 0x000fe200078e020b */
[----:B------:R-:W-:Y:S02]  /*1780*/  LEA.HI.X.SX32 R20, R7, c[0x0][0x174], 0x1, P2 ;  /* 0x00005d0007147a11 */ /* 0x000fe400010f0eff */
[----:B------:R-:W-:Y:S01]  /*1790*/  LOP3.LUT R8, R4, 0x4, RZ, 0x3c, !PT ;  /* 0x0000000404087812 */ /* 0x000fe200078e3cff */
[----:B------:R-:W-:Y:S01]  /*17a0*/  IMAD R11, R2, 0x4, R11 ;  /* 0x00000004020b7824 */ /* 0x000fe200078e020b */
[----:B------:R-:W-:-:S02]  /*17b0*/  LOP3.LUT R2, R6, 0x2, R5, 0xfe, !PT ;  /* 0x0000000206027812 */ /* 0x000fc400078efe05 */
[C---:B------:R-:W-:Y:S01]  /*17c0*/  ISETP.LT.AND P1, PT, R3.reuse, c[0x0][0x17c], !P0 ;  /* 0x00005f0003007a0c */ /* 0x040fe20004721270 */
[----:B------:R-:W-:Y:S01]  /*17d0*/  STS [R4], R36 ;  /* 0x0000002404007388 */ /* 0x000fe20000000800 */
[----:B------:R-:W-:Y:S01]  /*17e0*/  LEA.HI R11, R0, R11, RZ, 0x1f ;  /* 0x0000000b000b7211 */ /* 0x000fe200078ff8ff */
[----:B------:R-:W-:Y:S01]  /*17f0*/  IMAD R3, R3, c[0x0][0x198], RZ ;  /* 0x0000660003037a24 */ /* 0x000fe200078e02ff */
[----:B------:R-:W-:Y:S01]  /*1800*/  ISETP.LT.AND P4, PT, R2, c[0x0][0x17c], !P0 ;  /* 0x00005f0002007a0c */ /* 0x000fe20004781270 */
[----:B------:R0:W-:Y:S01]  /*1810*/  STS [R4+0x100], R37 ;  /* 0x0001002504007388 */ /* 0x0001e20000000800 */
[C---:B------:R-:W-:Y:S02]  /*1820*/  LOP3.LUT R9, R11.reuse, 0x4, RZ, 0x3c, !PT ;  /* 0x000000040b097812 */ /* 0x040fe400078e3cff */
[C---:B------:R-:W-:Y:S01]  /*1830*/  LOP3.LUT R10, R11.reuse, 0x8, RZ, 0x3c, !PT ;  /* 0x000000080b0a7812 */ /* 0x040fe200078e3cff */
[----:B------:R-:W-:Y:S01]  /*1840*/  STS [R8+0x200], R38 ;  /* 0x0002002608007388 */ /* 0x000fe20000000800 */
[----:B------:R-:W-:-:S02]  /*1850*/  LOP3.LUT R12, R11, 0xc, RZ, 0x3c, !PT ;  /* 0x0000000c0b0c7812 */ /* 0x000fc400078e3cff */
[C-C-:B------:R-:W-:Y:S01]  /*1860*/  LOP3.LUT R7, R6.reuse, 0x6, R5.reuse, 0xfe, !PT ;  /* 0x0000000606077812 */ /* 0x140fe200078efe05 */
[----:B------:R-:W-:Y:S01]  /*1870*/  STS [R8+0x300], R39 ;  /* 0x0003002708007388 */ /* 0x000fe20000000800 */
[C-C-:B------:R-:W-:Y:S02]  /*1880*/  LOP3.LUT R13, R6.reuse, 0xc, R5.reuse, 0xfe, !PT ;  /* 0x0000000c060d7812 */ /* 0x140fe400078efe05 */
[C-C-:B0-----:R-:W-:Y:S01]  /*1890*/  LOP3.LUT R4, R6.reuse, 0x8, R5.reuse, 0xfe, !PT ;  /* 0x0000000806047812 */ /* 0x141fe200078efe05 */
[----:B------:R-:W-:Y:S01]  /*18a0*/  BAR.SYNC.DEFER_BLOCKING 0x0 ;  /* 0x0000000000007b1d */ /* 0x000fe20000010000 */
[----:B------:R-:W-:Y:S01]  /*18b0*/  LOP3.LUT R0, R6, 0xe, R5, 0xfe, !PT ;  /* 0x0000000e06007812 */ /* 0x000fe200078efe05 */
[----:B------:R-:W-:-:S04]  /*18c0*/  IMAD R15, R13, c[0x0][0x198], RZ ;  /* 0x000066000d0f7a24 */ /* 0x000fc800078e02ff */
[----:B------:R-:W-:Y:S01]  /*18d0*/  IMAD R16, R0, c[0x0][0x198], RZ ;  /* 0x0000660000107a24 */ /* 0x000fe200078e02ff */
[----:B------:R0:W1:Y:S04]  /*18e0*/  LDS R17, [R11] ;  /* 0x000000000b117984 */ /* 0x0000680000000800 */
[----:B------:R2:W3:Y:S04]  /*18f0*/  LDS R19, [R9] ;  /* 0x0000000009137984 */ /* 0x0004e80000000800 */
[----:B------:R-:W4:Y:S01]  /*1900*/  LDS R21, [R10] ;  /* 0x000000000a157984 */ /* 0x000f220000000800 */
[----:B0-----:R-:W-:-:S02]  /*1910*/  LOP3.LUT R11, R6, 0xa, R5, 0xfe, !PT ;  /* 0x0000000a060b7812 */ /* 0x001fc400078efe05 */
[----:B------:R-:W-:Y:S01]  /*1920*/  LOP3.LUT R5, R6, 0x4, R5, 0xfe, !PT ;  /* 0x0000000406057812 */ /* 0x000fe200078efe05 */
[----:B--2---:R-:W-:Y:S01]  /*1930*/  IMAD R9, R2, c[0x0][0x198], RZ ;  /* 0x0000660002097a24 */ /* 0x004fe200078e02ff */
[----:B------:R0:W2:Y:S01]  /*1940*/  LDS R23, [R12] ;  /* 0x000000000c177984 */ /* 0x0000a20000000800 */
[-C--:B------:R-:W-:Y:S01]  /*1950*/  LEA R2, P2, R3, R18.reuse, 0x1 ;  /* 0x0000001203027211 */ /* 0x080fe200078408ff */
[----:B------:R-:W-:Y:S01]  /*1960*/  IMAD R14, R11, c[0x0][0x198], RZ ;  /* 0x000066000b0e7a24 */ /* 0x000fe200078e02ff */
[C---:B------:R-:W-:Y:S01]  /*1970*/  ISETP.LT.AND P5, PT, R5.reuse, c[0x0][0x17c], !P0 ;  /* 0x00005f0005007a0c */ /* 0x040fe200047a1270 */
[----:B------:R-:W-:Y:S01]  /*1980*/  IMAD R5, R5, c[0x0][0x198], RZ ;  /* 0x0000660005057a24 */ /* 0x000fe200078e02ff */
[----:B------:R-:W-:Y:S02]  /*1990*/  LEA R8, P3, R9, R18, 0x1 ;  /* 0x0000001209087211 */ /* 0x000fe400078608ff */
[-C--:B------:R-:W-:Y:S01]  /*19a0*/  LEA.HI.X.SX32 R3, R3, R20.reuse, 0x1, P2 ;  /* 0x0000001403037211 */ /* 0x080fe200010f0eff */
[----:B0-----:R-:W-:Y:S01]  /*19b0*/  IMAD R12, R4, c[0x0][0x198], RZ ;  /* 0x00006600040c7a24 */ /* 0x001fe200078e02ff */
[----:B------:R-:W-:-:S02]  /*19c0*/  LEA.HI.X.SX32 R9, R9, R20, 0x1, P3 ;  /* 0x0000001409097211 */ /* 0x000fc400018f0eff */
[----:B------:R-:W-:Y:S02]  /*19d0*/  ISETP.LT.AND P3, PT, R4, c[0x0][0x17c], !P0 ;  /* 0x00005f0004007a0c */ /* 0x000fe40004761270 */
[-C--:B------:R-:W-:Y:S02]  /*19e0*/  LEA R6, P2, R12, R18.reuse, 0x1 ;  /* 0x000000120c067211 */ /* 0x080fe400078408ff */
[----:B------:R-:W-:-:S04]  /*19f0*/  LEA R4, P6, R5, R18, 0x1 ;  /* 0x0000001205047211 */ /* 0x000fc800078c08ff */
[----:B------:R-:W-:Y:S01]  /*1a00*/  LEA.HI.X.SX32 R5, R5, R20, 0x1, P6 ;  /* 0x0000001405057211 */ /* 0x000fe200030f0eff */
[----:B-1----:R0:W-:Y:S04]  /*1a10*/  @P1 STG.E.U16 [R2.64], R17 ;  /* 0x0000001102001986 */ /* 0x0021e8000c101506 */
[----:B---3--:R1:W-:Y:S01]  /*1a20*/  @P4 STG.E.U16 [R8.64], R19 ;  /* 0x0000001308004986 */ /* 0x0083e2000c101506 */
[C---:B------:R-:W-:Y:S01]  /*1a30*/  ISETP.LT.AND P4, PT, R7.reuse, c[0x0][0x17c], !P0 ;  /* 0x00005f0007007a0c */ /* 0x040fe20004781270 */
[----:B------:R-:W-:Y:S02]  /*1a40*/  IMAD R7, R7, c[0x0][0x198], RZ ;  /* 0x0000660007077a24 */ /* 0x000fe400078e02ff */
[----:B----4-:R3:W-:Y:S03]  /*1a50*/  @P5 STG.E.U16 [R4.64], R21 ;  /* 0x0000001504005986 */ /* 0x0107e6000c101506 */
[----:B0-----:R-:W-:-:S02]  /*1a60*/  LEA R2, P1, R7, R18, 0x1 ;  /* 0x0000001207027211 */ /* 0x001fc400078208ff */
[----:B------:R-:W-:Y:S02]  /*1a70*/  PRMT R17, R17, 0x7632, R17 ;  /* 0x0000763211117816 */ /* 0x000fe40000000011 */
[----:B------:R-:W-:Y:S02]  /*1a80*/  LEA.HI.X.SX32 R3, R7, R20, 0x1, P1 ;  /* 0x0000001407037211 */ /* 0x000fe400008f0eff */
[----:B------:R-:W-:Y:S02]  /*1a90*/  LEA R10, P1, R15, R18, 0x1 ;  /* 0x000000120f0a7211 */ /* 0x000fe400078208ff */
[-C--:B------:R-:W-:Y:S01]  /*1aa0*/  LEA.HI.X.SX32 R7, R12, R20.reuse, 0x1, P2 ;  /* 0x000000140c077211 */ /* 0x080fe200010f0eff */
[----:B--2---:R0:W-:Y:S01]  /*1ab0*/  @P4 STG.E.U16 [R2.64], R23 ;  /* 0x0000001702004986 */ /* 0x0041e2000c101506 */
[----:B------:R-:W-:Y:S02]  /*1ac0*/  ISETP.LT.AND P2, PT, R11, c[0x0][0x17c], !P0 ;  /* 0x00005f000b007a0c */ /* 0x000fe40004741270 */
[----:B------:R-:W-:Y:S01]  /*1ad0*/  LEA.HI.X.SX32 R11, R15, R20, 0x1, P1 ;  /* 0x000000140f0b7211 */ /* 0x000fe200008f0eff */
[----:B------:R0:W-:Y:S01]  /*1ae0*/  @P3 STG.E.U16 [R6.64], R17 ;  /* 0x0000001106003986 */ /* 0x0001e2000c101506 */
[----:B------:R-:W-:-:S02]  /*1af0*/  ISETP.LT.AND P1, PT, R13, c[0x0][0x17c], !P0 ;  /* 0x00005f000d007a0c */ /* 0x000fc40004721270 */
[----:B------:R-:W-:Y:S02]  /*1b00*/  ISETP.LT.AND P0, PT, R0, c[0x0][0x17c], !P0 ;  /* 0x00005f0000007a0c */ /* 0x000fe40004701270 */
[C---:B-1----:R-:W-:Y:S02]  /*1b10*/  LEA R8, P6, R14.reuse, R18, 0x1 ;  /* 0x000000120e087211 */ /* 0x042fe400078c08ff */
[----:B------:R-:W-:Y:S02]  /*1b20*/  PRMT R19, R19, 0x7632, R19 ;  /* 0x0000763213137816 */ /* 0x000fe40000000013 */
[----:B------:R-:W-:Y:S02]  /*1b30*/  LEA.HI.X.SX32 R9, R14, R20, 0x1, P6 ;  /* 0x000000140e097211 */ /* 0x000fe400030f0eff */
[----:B---3--:R-:W-:Y:S02]  /*1b40*/  PRMT R5, R21, 0x7632, R5 ;  /* 0x0000763215057816 */ /* 0x008fe40000000005 */
[C---:B------:R-:W-:Y:S01]  /*1b50*/  LEA R12, P6, R16.reuse, R18, 0x1 ;  /* 0x00000012100c7211 */ /* 0x040fe200078c08ff */
[----:B------:R0:W-:Y:S03]  /*1b60*/  @P2 STG.E.U16 [R8.64], R19 ;  /* 0x0000001308002986 */ /* 0x0001e6000c101506 */
[----:B------:R-:W-:Y:S01]  /*1b70*/  LEA.HI.X.SX32 R13, R16, R20, 0x1, P6 ;  /* 0x00000014100d7211 */ /* 0x000fe200030f0eff */
[----:B------:R0:W-:Y:S01]  /*1b80*/  @P1 STG.E.U16 [R10.64], R5 ;  /* 0x000000050a001986 */ /* 0x0001e2000c101506 */
[----:B------:R-:W-:Y:S07]  /*1b90*/  @!P0 EXIT ;  /* 0x000000000000894d */ /* 0x000fee0003800000 */
[----:B0-----:R-:W-:-:S05]  /*1ba0*/  PRMT R6, R23, 0x7632, R6 ;  /* 0x0000763217067816 */ /* 0x001fca0000000006 */
[----:B------:R-:W-:Y:S01]  /*1bb0*/  STG.E.U16 [R12.64], R6 ;  /* 0x000000060c007986 */ /* 0x000fe2000c101506 */
[----:B------:R-:W-:Y:S05]  /*1bc0*/  EXIT ;  /* 0x000000000000794d */ /* 0x000fea0003800000 */
.L_x_2:
[----:B------:R-:W-:-:S00]  /*1bd0*/  BRA `(.L_x_2) ;  /* 0xfffffff000007947 */ /* 0x000fc0000383ffff */
[----:B------:R-:W-:-:S00]  /*1be0*/  NOP ;  /* 0x0000000000007918 */ /* 0x000fc00000000000 */
        /* <DEDUP_REMOVED lines=9> */
.L_x_3:


//--------------------- .nv.shared.matmul_kernel  --------------------------
	.section	.nv.shared.matmul_kernel,"aw",@nobits
	.sectionflags	@""
	.align	16
